//
// Generated by NVIDIA NVVM Compiler
//
// Compiler Build ID: CL-36424714
// Cuda compilation tools, release 13.0, V13.0.88
// Based on NVVM 20.0.0
//

.version 9.0
.target sm_100
.address_size 64

	// .globl	_Z11saxpyKernelifPKfPf

.visible .entry _Z11saxpyKernelifPKfPf(
	.param .u32 _Z11saxpyKernelifPKfPf_param_0,
	.param .f32 _Z11saxpyKernelifPKfPf_param_1,
	.param .u64 .ptr .align 1 _Z11saxpyKernelifPKfPf_param_2,
	.param .u64 .ptr .align 1 _Z11saxpyKernelifPKfPf_param_3
)
{
	.reg .pred 	%p<2>;
	.reg .b32 	%r<6>;
	.reg .b32 	%f<5>;
	.reg .b64 	%rd<8>;

	ld.param.u32 	%r2, [_Z11saxpyKernelifPKfPf_param_0];
	ld.param.f32 	%f1, [_Z11saxpyKernelifPKfPf_param_1];
	ld.param.u64 	%rd1, [_Z11saxpyKernelifPKfPf_param_2];
	ld.param.u64 	%rd2, [_Z11saxpyKernelifPKfPf_param_3];
	mov.u32 	%r3, %ctaid.x;
	mov.u32 	%r4, %ntid.x;
	mov.u32 	%r5, %tid.x;
	mad.lo.s32 	%r1, %r3, %r4, %r5;
	setp.ge.s32 	%p1, %r1, %r2;
	@%p1 bra 	$L__BB0_2;
	cvta.to.global.u64 	%rd3, %rd1;
	cvta.to.global.u64 	%rd4, %rd2;
	mul.wide.s32 	%rd5, %r1, 4;
	add.s64 	%rd6, %rd3, %rd5;
	ld.global.nc.f32 	%f2, [%rd6];
	add.s64 	%rd7, %rd4, %rd5;
	ld.global.f32 	%f3, [%rd7];
	fma.rn.f32 	%f4, %f1, %f2, %f3;
	st.global.f32 	[%rd7], %f4;
$L__BB0_2:
	ret;

}


// ===== COMPILED SASS (sm_100) =====

	.target	sm_100

	.elftype	@"ET_EXEC"


//--------------------- .note.nv.tkinfo           --------------------------
	.section	.note.nv.tkinfo,"",@"SHT_NOTE"
	.sectionflags	@"SHF_NOTE_NV_TKINFO"
	.tkinfo
        /*0018*/ 	.word	0x00000002
        /*0030*/ 	.string	""
        /*0030*/ 	.string	"ptxas"
        /*0030*/ 	.string	"Cuda compilation tools, release 13.0, V13.0.88"
        /*0030*/ 	.string	"Build cuda_13.0.r13.0/compiler.36424714_0"
        /*0030*/ 	.string	"-arch sm_100 -m 64 "



//--------------------- .note.nv.cuinfo           --------------------------
	.section	.note.nv.cuinfo,"",@"SHT_NOTE"
	.sectionflags	@"SHF_NOTE_NV_CUINFO"
        /*0018*/ 	.short	0x0002
        /*001a*/ 	.short	0x0064
        /*001c*/ 	.short	0x0082
	.zero		2


//--------------------- .nv.info                  --------------------------
	.section	.nv.info,"",@"SHT_CUDA_INFO"
	.align	4


	//----- nvinfo : EIATTR_REGCOUNT
	.align		4
        /*0000*/ 	.byte	0x04, 0x2f
        /*0002*/ 	.short	(.L_1 - .L_0)
	.align		4
.L_0:
        /*0004*/ 	.word	index@(_Z11saxpyKernelifPKfPf)
        /*0008*/ 	.word	0x0000000a


	//----- nvinfo : EIATTR_FRAME_SIZE
	.align		4
.L_1:
        /*000c*/ 	.byte	0x04, 0x11
        /*000e*/ 	.short	(.L_3 - .L_2)
	.align		4
.L_2:
        /*0010*/ 	.word	index@(_Z11saxpyKernelifPKfPf)
        /*0014*/ 	.word	0x00000000


	//----- nvinfo : EIATTR_MIN_STACK_SIZE
	.align		4
.L_3:
        /*0018*/ 	.byte	0x04, 0x12
        /*001a*/ 	.short	(.L_5 - .L_4)
	.align		4
.L_4:
        /*001c*/ 	.word	index@(_Z11saxpyKernelifPKfPf)
        /*0020*/ 	.word	0x00000000
.L_5:


//--------------------- .nv.compat                --------------------------
	.section	.nv.compat,"",@"SHT_CUDA_COMPAT_INFO"
	.align	4
        /*0000*/ 	.byte	0x02, 0x09, 0x00, 0x00, 0x02, 0x02, 0x01, 0x00, 0x02, 0x05, 0x05, 0x00, 0x03, 0x07, 0x01, 0x01
        /*0010*/ 	.byte	0x02, 0x03, 0x00, 0x00, 0x02, 0x06, 0x01, 0x00, 0x04, 0x0b, 0x08, 0x00, 0x09, 0x00, 0x00, 0x00
        /*0020*/ 	.byte	0x00, 0x00, 0x00, 0x00


//--------------------- .nv.info._Z11saxpyKernelifPKfPf --------------------------
	.section	.nv.info._Z11saxpyKernelifPKfPf,"",@"SHT_CUDA_INFO"
	.sectionflags	@""
	.align	4


	//----- nvinfo : EIATTR_CUDA_API_VERSION
	.align		4
        /*0000*/ 	.byte	0x04, 0x37
        /*0002*/ 	.short	(.L_7 - .L_6)
.L_6:
        /*0004*/ 	.word	0x00000082


	//----- nvinfo : EIATTR_KPARAM_INFO
	.align		4
.L_7:
        /*0008*/ 	.byte	0x04, 0x17
        /*000a*/ 	.short	(.L_9 - .L_8)
.L_8:
        /*000c*/ 	.word	0x00000000
        /*0010*/ 	.short	0x0003
        /*0012*/ 	.short	0x0010
        /*0014*/ 	.byte	0x00, 0xf5, 0x21, 0x00


	//----- nvinfo : EIATTR_KPARAM_INFO
	.align		4
.L_9:
        /*0018*/ 	.byte	0x04, 0x17
        /*001a*/ 	.short	(.L_11 - .L_10)
.L_10:
        /*001c*/ 	.word	0x00000000
        /*0020*/ 	.short	0x0002
        /*0022*/ 	.short	0x0008
        /*0024*/ 	.byte	0x00, 0xf5, 0x21, 0x00


	//----- nvinfo : EIATTR_KPARAM_INFO
	.align		4
.L_11:
        /*0028*/ 	.byte	0x04, 0x17
        /*002a*/ 	.short	(.L_13 - .L_12)
.L_12:
        /*002c*/ 	.word	0x00000000
        /*0030*/ 	.short	0x0001
        /*0032*/ 	.short	0x0004
        /*0034*/ 	.byte	0x00, 0xf0, 0x11, 0x00


	//----- nvinfo : EIATTR_KPARAM_INFO
	.align		4
.L_13:
        /*0038*/ 	.byte	0x04, 0x17
        /*003a*/ 	.short	(.L_15 - .L_14)
.L_14:
        /*003c*/ 	.word	0x00000000
        /*0040*/ 	.short	0x0000
        /*0042*/ 	.short	0x0000
        /*0044*/ 	.byte	0x00, 0xf0, 0x11, 0x00


	//----- nvinfo : EIATTR_SPARSE_MMA_MASK
	.align		4
.L_15:
        /*0048*/ 	.byte	0x03, 0x50
        /*004a*/ 	.short	0x0000


	//----- nvinfo : EIATTR_MAXREG_COUNT
	.align		4
        /*004c*/ 	.byte	0x03, 0x1b
        /*004e*/ 	.short	0x00ff


	//----- nvinfo : EIATTR_MERCURY_ISA_VERSION
	.align		4
        /*0050*/ 	.byte	0x03, 0x5f
        /*0052*/ 	.short	0x0101


	//----- nvinfo : EIATTR_VRC_CTA_INIT_COUNT
	.align		4
        /*0054*/ 	.byte	0x02, 0x4a
	.zero		1
	.zero		1


	//----- nvinfo : EIATTR_EXIT_INSTR_OFFSETS
	.align		4
        /*0058*/ 	.byte	0x04, 0x1c
        /*005a*/ 	.short	(.L_17 - .L_16)


	//   ....[0]....
.L_16:
        /*005c*/ 	.word	0x00000070


	//   ....[1]....
        /*0060*/ 	.word	0x00000120


	//----- nvinfo : EIATTR_CBANK_PARAM_SIZE
	.align		4
.L_17:
        /*0064*/ 	.byte	0x03, 0x19
        /*0066*/ 	.short	0x0018


	//----- nvinfo : EIATTR_PARAM_CBANK
	.align		4
        /*0068*/ 	.byte	0x04, 0x0a
        /*006a*/ 	.short	(.L_19 - .L_18)
	.align		4
.L_18:
        /*006c*/ 	.word	index@(.nv.constant0._Z11saxpyKernelifPKfPf)
        /*0070*/ 	.short	0x0380
        /*0072*/ 	.short	0x0018


	//----- nvinfo : EIATTR_SW_WAR
	.align		4
.L_19:
        /*0074*/ 	.byte	0x04, 0x36
        /*0076*/ 	.short	(.L_21 - .L_20)
.L_20:
        /*0078*/ 	.word	0x00000008
.L_21:


//--------------------- .nv.callgraph             --------------------------
	.section	.nv.callgraph,"",@"SHT_CUDA_CALLGRAPH"
	.align	4
	.sectionentsize	8
	.align		4
        /*0000*/ 	.word	0x00000000
	.align		4
        /*0004*/ 	.word	0xffffffff
	.align		4
        /*0008*/ 	.word	0x00000000
	.align		4
        /*000c*/ 	.word	0xfffffffe
	.align		4
        /*0010*/ 	.word	0x00000000
	.align		4
        /*0014*/ 	.word	0xfffffffd
	.align		4
        /*0018*/ 	.word	0x00000000
	.align		4
        /*001c*/ 	.word	0xfffffffc


//--------------------- .text._Z11saxpyKernelifPKfPf --------------------------
	.section	.text._Z11saxpyKernelifPKfPf,"ax",@progbits
	.align	128
        .global         _Z11saxpyKernelifPKfPf
        .type           _Z11saxpyKernelifPKfPf,@function
        .size           _Z11saxpyKernelifPKfPf,(.L_x_1 - _Z11saxpyKernelifPKfPf)
        .other          _Z11saxpyKernelifPKfPf,@"STO_CUDA_ENTRY STV_DEFAULT"
_Z11saxpyKernelifPKfPf:
.text._Z11saxpyKernelifPKfPf:
[----:B------:R-:W-:Y:S01]  /*0000*/  LDC R1, c[0x0][0x37c] ;  /* 0x0000df00ff017b82 */ /* 0x000fe20000000800 */
[----:B------:R-:W0:Y:S07]  /*0010*/  S2R R0, SR_TID.X ;  /* 0x0000000000007919 */ /* 0x000e2e0000002100 */
[----:B------:R-:W0:Y:S01]  /*0020*/  S2UR UR4, SR_CTAID.X ;  /* 0x00000000000479c3 */ /* 0x000e220000002500 */
[----:B------:R-:W1:Y:S07]  /*0030*/  LDCU UR5, c[0x0][0x380] ;  /* 0x00007000ff0577ac */ /* 0x000e6e0008000800 */
[----:B------:R-:W0:Y:S02]  /*0040*/  LDC R7, c[0x0][0x360] ;  /* 0x0000d800ff077b82 */ /* 0x000e240000000800 */
[----:B0-----:R-:W-:-:S05]  /*0050*/  IMAD R7, R7, UR4, R0 ;  /* 0x0000000407077c24 */ /* 0x001fca000f8e0200 */
[----:B-1----:R-:W-:-:S13]  /*0060*/  ISETP.GE.AND P0, PT, R7, UR5, PT ;  /* 0x0000000507007c0c */ /* 0x002fda000bf06270 */
[----:B------:R-:W-:Y:S05]  /*0070*/  @P0 EXIT ;  /* 0x000000000000094d */ /* 0x000fea0003800000 */
[----:B------:R-:W0:Y:S01]  /*0080*/  LDC.64 R2, c[0x0][0x388] ;  /* 0x0000e200ff027b82 */ /* 0x000e220000000a00 */
[----:B------:R-:W1:Y:S01]  /*0090*/  LDCU.64 UR4, c[0x0][0x358] ;  /* 0x00006b00ff0477ac */ /* 0x000e620008000a00 */
[----:B------:R-:W2:Y:S06]  /*00a0*/  LDCU UR6, c[0x0][0x384] ;  /* 0x00007080ff0677ac */ /* 0x000eac0008000800 */
[----:B------:R-:W3:Y:S01]  /*00b0*/  LDC.64 R4, c[0x0][0x390] ;  /* 0x0000e400ff047b82 */ /* 0x000ee20000000a00 */
[----:B0-----:R-:W-:-:S06]  /*00c0*/  IMAD.WIDE R2, R7, 0x4, R2 ;  /* 0x0000000407027825 */ /* 0x001fcc00078e0202 */
[----:B-1----:R-:W2:Y:S01]  /*00d0*/  LDG.E.CONSTANT R2, desc[UR4][R2.64] ;  /* 0x0000000402027981 */ /* 0x002ea2000c1e9900 */
[----:B---3--:R-:W-:-:S05]  /*00e0*/  IMAD.WIDE R4, R7, 0x4, R4 ;  /* 0x0000000407047825 */ /* 0x008fca00078e0204 */
[----:B------:R-:W2:Y:S02]  /*00f0*/  LDG.E R7, desc[UR4][R4.64] ;  /* 0x0000000404077981 */ /* 0x000ea4000c1e1900 */
[----:B--2---:R-:W-:-:S05]  /*0100*/  FFMA R7, R2, UR6, R7 ;  /* 0x0000000602077c23 */ /* 0x004fca0008000007 */
[----:B------:R-:W-:Y:S01]  /*0110*/  STG.E desc[UR4][R4.64], R7 ;  /* 0x0000000704007986 */ /* 0x000fe2000c101904 */
[----:B------:R-:W-:Y:S05]  /*0120*/  EXIT ;  /* 0x000000000000794d */ /* 0x000fea0003800000 */
.L_x_0:
[----:B------:R-:W-:-:S00]  /*0130*/  BRA `(.L_x_0) ;  /* 0xfffffffc00fc7947 */ /* 0x000fc0000383ffff */
[----:B------:R-:W-:-:S00]  /*0140*/  NOP ;  /* 0x0000000000007918 */ /* 0x000fc00000000000 */
        /* <DEDUP_REMOVED lines=11> */
.L_x_1:


//--------------------- .nv.shared.reserved.0     --------------------------
	.section	.nv.shared.reserved.0,"aw",@nobits
	.weak		__nv_reservedSMEM_offset_0_alias
	.size		__nv_reservedSMEM_offset_0_alias, 0, 64
	.other		__nv_reservedSMEM_offset_0_alias,@"STO_CUDA_RESERVED_SHARED STV_DEFAULT"
__nv_reservedSMEM_offset_0_alias:
	.zero		0
	.zero		64


//--------------------- .nv.constant0._Z11saxpyKernelifPKfPf --------------------------
	.section	.nv.constant0._Z11saxpyKernelifPKfPf,"a",@progbits
	.sectionflags	@""
	.align	4
.nv.constant0._Z11saxpyKernelifPKfPf:
	.zero		920


//--------------------- SYMBOLS --------------------------

	.type		.nv.reservedSmem.offset0,@object
	.size		.nv.reservedSmem.offset0,0x4
